	.headerflags	@"EF_CUDA_TEXMODE_UNIFIED EF_CUDA_64BIT_ADDRESS EF_CUDA_ACCELERATORS EF_CUDA_SM90 EF_CUDA_VIRTUAL_SM(EF_CUDA_SM90)"
	.elftype	@"ET_EXEC"


//--------------------- .nv.info                  --------------------------
	.section	.nv.info,"",@"SHT_CUDA_INFO"
	.align	4


	//----- nvinfo : EIATTR_REGCOUNT
	.align		4
        /*0000*/ 	.byte	0x04, 0x2f
        /*0002*/ 	.short	(.L_3 - .L_2)
	.align		4
.L_2:
        /*0004*/ 	.word	index@(triton_poi_fused__native_batch_norm_legit_no_training_convolution_relu_8)
        /*0008*/ 	.word	0x0000001f


	//----- nvinfo : EIATTR_MIN_STACK_SIZE
	.align		4
.L_3:
        /*000c*/ 	.byte	0x04, 0x12
        /*000e*/ 	.short	(.L_5 - .L_4)
	.align		4
.L_4:
        /*0010*/ 	.word	index@(triton_poi_fused__native_batch_norm_legit_no_training_convolution_relu_8)
        /*0014*/ 	.word	0x00000000


	//----- nvinfo : EIATTR_FRAME_SIZE
	.align		4
.L_5:
        /*0018*/ 	.byte	0x04, 0x11
        /*001a*/ 	.short	(.L_7 - .L_6)
	.align		4
.L_6:
        /*001c*/ 	.word	index@(triton_poi_fused__native_batch_norm_legit_no_training_convolution_relu_8)
        /*0020*/ 	.word	0x00000000


	//----- nvinfo : EIATTR_MIN_STACK_SIZE
	.align		4
.L_7:
        /*0024*/ 	.byte	0x04, 0x12
        /*0026*/ 	.short	(.L_9 - .L_8)
	.align		4
.L_8:
        /*0028*/ 	.word	index@(triton_poi_fused__native_batch_norm_legit_no_training_convolution_relu_8)
        /*002c*/ 	.word	0x00000000
.L_9:


//--------------------- .nv.info.triton_poi_fused__native_batch_norm_legit_no_training_convolution_relu_8 --------------------------
	.section	.nv.info.triton_poi_fused__native_batch_norm_legit_no_training_convolution_relu_8,"",@"SHT_CUDA_INFO"
	.sectionflags	@""
	.align	4


	//----- nvinfo : EIATTR_CUDA_API_VERSION
	.align		4
        /*0000*/ 	.byte	0x04, 0x37
        /*0002*/ 	.short	(.L_11 - .L_10)
.L_10:
        /*0004*/ 	.word	0x0000007c


	//----- nvinfo : EIATTR_KPARAM_INFO
	.align		4
.L_11:
        /*0008*/ 	.byte	0x04, 0x17
        /*000a*/ 	.short	(.L_13 - .L_12)
.L_12:
        /*000c*/ 	.word	0x00000000
        /*0010*/ 	.short	0x0007
        /*0012*/ 	.short	0x0038
        /*0014*/ 	.byte	0x00, 0xf0, 0x11, 0x00


	//----- nvinfo : EIATTR_KPARAM_INFO
	.align		4
.L_13:
        /*0018*/ 	.byte	0x04, 0x17
        /*001a*/ 	.short	(.L_15 - .L_14)
.L_14:
        /*001c*/ 	.word	0x00000000
        /*0020*/ 	.short	0x0006
        /*0022*/ 	.short	0x0030
        /*0024*/ 	.byte	0x00, 0xf4, 0x21, 0x00


	//----- nvinfo : EIATTR_KPARAM_INFO
	.align		4
.L_15:
        /*0028*/ 	.byte	0x04, 0x17
        /*002a*/ 	.short	(.L_17 - .L_16)
.L_16:
        /*002c*/ 	.word	0x00000000
        /*0030*/ 	.short	0x0005
        /*0032*/ 	.short	0x0028
        /*0034*/ 	.byte	0x00, 0xf4, 0x21, 0x00


	//----- nvinfo : EIATTR_KPARAM_INFO
	.align		4
.L_17:
        /*0038*/ 	.byte	0x04, 0x17
        /*003a*/ 	.short	(.L_19 - .L_18)
.L_18:
        /*003c*/ 	.word	0x00000000
        /*0040*/ 	.short	0x0004
        /*0042*/ 	.short	0x0020
        /*0044*/ 	.byte	0x00, 0xf4, 0x21, 0x00


	//----- nvinfo : EIATTR_KPARAM_INFO
	.align		4
.L_19:
        /*0048*/ 	.byte	0x04, 0x17
        /*004a*/ 	.short	(.L_21 - .L_20)
.L_20:
        /*004c*/ 	.word	0x00000000
        /*0050*/ 	.short	0x0003
        /*0052*/ 	.short	0x0018
        /*0054*/ 	.byte	0x00, 0xf4, 0x21, 0x00


	//----- nvinfo : EIATTR_KPARAM_INFO
	.align		4
.L_21:
        /*0058*/ 	.byte	0x04, 0x17
        /*005a*/ 	.short	(.L_23 - .L_22)
.L_22:
        /*005c*/ 	.word	0x00000000
        /*0060*/ 	.short	0x0002
        /*0062*/ 	.short	0x0010
        /*0064*/ 	.byte	0x00, 0xf4, 0x21, 0x00


	//----- nvinfo : EIATTR_KPARAM_INFO
	.align		4
.L_23:
        /*0068*/ 	.byte	0x04, 0x17
        /*006a*/ 	.short	(.L_25 - .L_24)
.L_24:
        /*006c*/ 	.word	0x00000000
        /*0070*/ 	.short	0x0001
        /*0072*/ 	.short	0x0008
        /*0074*/ 	.byte	0x00, 0xf4, 0x21, 0x00


	//----- nvinfo : EIATTR_KPARAM_INFO
	.align		4
.L_25:
        /*0078*/ 	.byte	0x04, 0x17
        /*007a*/ 	.short	(.L_27 - .L_26)
.L_26:
        /*007c*/ 	.word	0x00000000
        /*0080*/ 	.short	0x0000
        /*0082*/ 	.short	0x0000
        /*0084*/ 	.byte	0x00, 0xf4, 0x21, 0x00


	//----- nvinfo : EIATTR_SPARSE_MMA_MASK
	.align		4
.L_27:
        /*0088*/ 	.byte	0x03, 0x50
        /*008a*/ 	.short	0x0000


	//----- nvinfo : EIATTR_MAXREG_COUNT
	.align		4
        /*008c*/ 	.byte	0x03, 0x1b
        /*008e*/ 	.short	0x00ff


	//----- nvinfo : EIATTR_EXIT_INSTR_OFFSETS
	.align		4
        /*0090*/ 	.byte	0x04, 0x1c
        /*0092*/ 	.short	(.L_29 - .L_28)


	//   ....[0]....
.L_28:
        /*0094*/ 	.word	0x00000630


	//----- nvinfo : EIATTR_REQNTID
	.align		4
.L_29:
        /*0098*/ 	.byte	0x04, 0x10
        /*009a*/ 	.short	(.L_31 - .L_30)
.L_30:
        /*009c*/ 	.word	0x00000080
        /*00a0*/ 	.word	0x00000001
        /*00a4*/ 	.word	0x00000001


	//----- nvinfo : EIATTR_CBANK_PARAM_SIZE
	.align		4
.L_31:
        /*00a8*/ 	.byte	0x03, 0x19
        /*00aa*/ 	.short	0x003c


	//----- nvinfo : EIATTR_PARAM_CBANK
	.align		4
        /*00ac*/ 	.byte	0x04, 0x0a
        /*00ae*/ 	.short	(.L_33 - .L_32)
	.align		4
.L_32:
        /*00b0*/ 	.word	index@(.nv.constant0.triton_poi_fused__native_batch_norm_legit_no_training_convolution_relu_8)
        /*00b4*/ 	.short	0x0210
        /*00b6*/ 	.short	0x003c


	//----- nvinfo : EIATTR_SW_WAR
	.align		4
.L_33:
        /*00b8*/ 	.byte	0x04, 0x36
        /*00ba*/ 	.short	(.L_35 - .L_34)
.L_34:
        /*00bc*/ 	.word	0x00000008
.L_35:


//--------------------- .nv.callgraph             --------------------------
	.section	.nv.callgraph,"",@"SHT_CUDA_CALLGRAPH"
	.align	4
	.sectionentsize	8
	.align		4
        /*0000*/ 	.word	0x00000000
	.align		4
        /*0004*/ 	.word	0xffffffff
	.align		4
        /*0008*/ 	.word	0x00000000
	.align		4
        /*000c*/ 	.word	0xfffffffe
	.align		4
        /*0010*/ 	.word	0x00000000
	.align		4
        /*0014*/ 	.word	0xfffffffd
	.align		4
        /*0018*/ 	.word	0x00000000
	.align		4
        /*001c*/ 	.word	0xfffffffc


//--------------------- .nv.constant4             --------------------------
	.section	.nv.constant4,"a",@progbits
	.align	8
	.align		8
.nv.constant4:
        /*0000*/ 	.dword	_$_str
	.align		8
        /*0008*/ 	.dword	_$_str_$_2


//--------------------- .text.triton_poi_fused__native_batch_norm_legit_no_training_convolution_relu_8 --------------------------
	.section	.text.triton_poi_fused__native_batch_norm_legit_no_training_convolution_relu_8,"ax",@progbits
	.align	128
        .global         triton_poi_fused__native_batch_norm_legit_no_training_convolution_relu_8
        .type           triton_poi_fused__native_batch_norm_legit_no_training_convolution_relu_8,@function
        .size           triton_poi_fused__native_batch_norm_legit_no_training_convolution_relu_8,(.L_x_1 - triton_poi_fused__native_batch_norm_legit_no_training_convolution_relu_8)
        .other          triton_poi_fused__native_batch_norm_legit_no_training_convolution_relu_8,@"STO_CUDA_ENTRY STV_DEFAULT"
triton_poi_fused__native_batch_norm_legit_no_training_convolution_relu_8:
.text.triton_poi_fused__native_batch_norm_legit_no_training_convolution_relu_8:
[----:B------:R-:W-:Y:S01]  /*0000*/  LDC R1, c[0x0][0x28] ;  /* 0x00000a00ff017b82 */ /* 0x000fe20000000800 */
[----:B------:R-:W1:Y:S07]  /*0010*/  S2R R0, SR_TID.X ;  /* 0x0000000000007919 */ /* 0x000e6e0000002100 */
[----:B------:R-:W2:Y:S01]  /*0020*/  LDC.64 R4, c[0x0][0x228] ;  /* 0x00008a00ff047b82 */ /* 0x000ea20000000a00 */
[----:B------:R-:W-:Y:S01]  /*0030*/  ULDC.64 UR4, c[0x0][0x208] ;  /* 0x0000820000047ab9 */ /* 0x000fe20000000a00 */
[----:B------:R-:W3:Y:S01]  /*0040*/  S2R R7, SR_CTAID.X ;  /* 0x0000000000077919 */ /* 0x000ee20000002500 */
[----:B------:R-:W-:-:S05]  /*0050*/  HFMA2.MMA R18, -RZ, RZ, 1.625, 0 ;  /* 0x3e800000ff127435 */ /* 0x000fca00000001ff */
[----:B------:R-:W4:Y:S08]  /*0060*/  LDC.64 R8, c[0x0][0x218] ;  /* 0x00008600ff087b82 */ /* 0x000f300000000a00 */
[----:B------:R-:W5:Y:S08]  /*0070*/  LDC.64 R26, c[0x0][0x210] ;  /* 0x00008400ff1a7b82 */ /* 0x000f700000000a00 */
[----:B------:R-:W5:Y:S01]  /*0080*/  LDC.64 R12, c[0x0][0x220] ;  /* 0x00008800ff0c7b82 */ /* 0x000f620000000a00 */
[----:B-1----:R-:W-:-:S07]  /*0090*/  SHF.L.U32 R0, R0, 0x2, RZ ;  /* 0x0000000200007819 */ /* 0x002fce00000006ff */
[----:B------:R-:W1:Y:S01]  /*00a0*/  LDC.64 R16, c[0x0][0x230] ;  /* 0x00008c00ff107b82 */ /* 0x000e620000000a00 */
[----:B---3--:R-:W-:Y:S02]  /*00b0*/  SHF.R.S32.HI R3, RZ, 0x16, R7 ;  /* 0x00000016ff037819 */ /* 0x008fe40000011407 */
[----:B------:R-:W-:Y:S02]  /*00c0*/  LOP3.LUT R0, R0, 0x1fc, RZ, 0xc0, !PT ;  /* 0x000001fc00007812 */ /* 0x000fe400078ec0ff */
[----:B------:R-:W-:-:S03]  /*00d0*/  SGXT R3, R3, 0x1 ;  /* 0x000000010303781a */ /* 0x000fc60000000200 */
[----:B------:R-:W3:Y:S01]  /*00e0*/  LDC.64 R20, c[0x0][0x238] ;  /* 0x00008e00ff147b82 */ /* 0x000ee20000000a00 */
[----:B------:R-:W-:-:S04]  /*00f0*/  LEA R0, R7, R0, 0x9 ;  /* 0x0000000007007211 */ /* 0x000fc800078e48ff */
[----:B------:R-:W-:-:S04]  /*0100*/  LEA.HI R3, R3, R0, RZ, 0x4 ;  /* 0x0000000003037211 */ /* 0x000fc800078f20ff */
[----:B------:R-:W-:-:S04]  /*0110*/  LOP3.LUT R3, R3, 0xfffffff0, RZ, 0xc0, !PT ;  /* 0xfffffff003037812 */ /* 0x000fc800078ec0ff */
[----:B------:R-:W-:-:S05]  /*0120*/  IADD3 R23, R0, -R3, RZ ;  /* 0x8000000300177210 */ /* 0x000fca0007ffe0ff */
[----:B--2---:R-:W-:-:S06]  /*0130*/  IMAD.WIDE R4, R23, 0x4, R4 ;  /* 0x0000000417047825 */ /* 0x004fcc00078e0204 */
[----:B------:R-:W2:Y:S01]  /*0140*/  LDG.E.EL.128 R4, desc[UR4][R4.64] ;  /* 0x0000000404047981 */ /* 0x000ea2000c2e1d00 */
[----:B----4-:R-:W-:-:S04]  /*0150*/  IMAD.WIDE R8, R23, 0x4, R8 ;  /* 0x0000000417087825 */ /* 0x010fc800078e0208 */
[----:B-----5:R-:W-:Y:S02]  /*0160*/  IMAD.WIDE R26, R0, 0x4, R26 ;  /* 0x00000004001a7825 */ /* 0x020fe400078e021a */
[----:B------:R-:W4:Y:S02]  /*0170*/  LDG.E.EL.128 R8, desc[UR4][R8.64] ;  /* 0x0000000408087981 */ /* 0x000f24000c2e1d00 */
[----:B0-----:R-:W-:-:S04]  /*0180*/  IMAD.WIDE R12, R23, 0x4, R12 ;  /* 0x00000004170c7825 */ /* 0x001fc800078e020c */
[----:B-1----:R-:W-:-:S04]  /*0190*/  IMAD.WIDE R16, R23, 0x4, R16 ;  /* 0x0000000417107825 */ /* 0x002fc800078e0210 */
[----:B---3--:R-:W-:-:S04]  /*01a0*/  IMAD.WIDE R20, R23, 0x4, R20 ;  /* 0x0000000417147825 */ /* 0x008fc800078e0214 */
[----:B--2---:R-:W-:Y:S01]  /*01b0*/  FADD R2, R4, 9.9999997473787516356e-06 ;  /* 0x3727c5ac04027421 */ /* 0x004fe20000000000 */
[----:B------:R-:W-:Y:S01]  /*01c0*/  FADD R3, R5, 9.9999997473787516356e-06 ;  /* 0x3727c5ac05037421 */ /* 0x000fe20000000000 */
[----:B------:R-:W-:Y:S01]  /*01d0*/  FADD R6, R6, 9.9999997473787516356e-06 ;  /* 0x3727c5ac06067421 */ /* 0x000fe20000000000 */
[----:B------:R-:W-:-:S03]  /*01e0*/  FADD R7, R7, 9.9999997473787516356e-06 ;  /* 0x3727c5ac07077421 */ /* 0x000fc60000000000 */
[----:B------:R-:W0:Y:S08]  /*01f0*/  MUFU.SQRT R2, R2 ;  /* 0x0000000200027308 */ /* 0x000e300000002000 */
[----:B------:R-:W1:Y:S01]  /*0200*/  MUFU.SQRT R3, R3 ;  /* 0x0000000300037308 */ /* 0x000e620000002000 */
[----:B0-----:R-:W-:-:S07]  /*0210*/  FSETP.GT.AND P6, PT, R2, 8.50705917302346158658e+37, PT ;  /* 0x7e8000000200780b */ /* 0x001fce0003fc4000 */
[----:B------:R-:W0:Y:S01]  /*0220*/  MUFU.SQRT R24, R6 ;  /* 0x0000000600187308 */ /* 0x000e220000002000 */
[----:B------:R-:W-:Y:S02]  /*0230*/  FSETP.GEU.AND P5, PT, R2, 1.175494350822287508e-38, PT ;  /* 0x008000000200780b */ /* 0x000fe40003fae000 */
[----:B------:R-:W-:Y:S02]  /*0240*/  FSEL R5, R18, 1, P6 ;  /* 0x3f80000012057808 */ /* 0x000fe40003000000 */
[----:B-1----:R-:W-:-:S03]  /*0250*/  FSETP.GT.AND P4, PT, R3, 8.50705917302346158658e+37, PT ;  /* 0x7e8000000300780b */ /* 0x002fc60003f84000 */
[----:B------:R-:W1:Y:S01]  /*0260*/  MUFU.SQRT R22, R7 ;  /* 0x0000000700167308 */ /* 0x000e620000002000 */
[----:B------:R-:W-:Y:S01]  /*0270*/  FSETP.GEU.AND P3, PT, R3, 1.175494350822287508e-38, PT ;  /* 0x008000000300780b */ /* 0x000fe20003f6e000 */
[----:B------:R-:W-:-:S04]  /*0280*/  @P6 FMUL R2, R2, 0.25 ;  /* 0x3e80000002026820 */ /* 0x000fc80000400000 */
[----:B------:R-:W-:Y:S01]  /*0290*/  @!P5 FMUL R5, R5, 16777216 ;  /* 0x4b8000000505d820 */ /* 0x000fe20000400000 */
[----:B0-----:R-:W-:Y:S01]  /*02a0*/  FSETP.GT.AND P2, PT, R24, 8.50705917302346158658e+37, PT ;  /* 0x7e8000001800780b */ /* 0x001fe20003f44000 */
[----:B------:R-:W-:Y:S01]  /*02b0*/  @!P5 FMUL R2, R2, 16777216 ;  /* 0x4b8000000202d820 */ /* 0x000fe20000400000 */
[----:B------:R-:W-:Y:S01]  /*02c0*/  FSETP.GEU.AND P0, PT, R24, 1.175494350822287508e-38, PT ;  /* 0x008000001800780b */ /* 0x000fe20003f0e000 */
[----:B------:R-:W-:-:S04]  /*02d0*/  @P4 FMUL R3, R3, 0.25 ;  /* 0x3e80000003034820 */ /* 0x000fc80000400000 */
[----:B------:R-:W0:Y:S01]  /*02e0*/  MUFU.RCP R2, R2 ;  /* 0x0000000200027308 */ /* 0x000e220000001000 */
[C---:B-1----:R-:W-:Y:S01]  /*02f0*/  FSETP.GT.AND P1, PT, R22.reuse, 8.50705917302346158658e+37, PT ;  /* 0x7e8000001600780b */ /* 0x042fe20003f24000 */
[----:B------:R-:W-:Y:S01]  /*0300*/  @!P3 FMUL R3, R3, 16777216 ;  /* 0x4b8000000303b820 */ /* 0x000fe20000400000 */
[----:B------:R-:W-:-:S03]  /*0310*/  FSETP.GEU.AND P6, PT, R22, 1.175494350822287508e-38, PT ;  /* 0x008000001600780b */ /* 0x000fc60003fce000 */
[----:B------:R-:W-:Y:S02]  /*0320*/  @P2 FMUL R24, R24, 0.25 ;  /* 0x3e80000018182820 */ /* 0x000fe40000400000 */
[----:B------:R-:W1:Y:S02]  /*0330*/  MUFU.RCP R3, R3 ;  /* 0x0000000300037308 */ /* 0x000e640000001000 */
[----:B------:R-:W-:-:S04]  /*0340*/  @!P0 FMUL R24, R24, 16777216 ;  /* 0x4b80000018188820 */ /* 0x000fc80000400000 */
[----:B------:R-:W-:Y:S01]  /*0350*/  @P1 FMUL R22, R22, 0.25 ;  /* 0x3e80000016161820 */ /* 0x000fe20000400000 */
[----:B------:R-:W-:Y:S01]  /*0360*/  FSEL R14, R18, 1, P4 ;  /* 0x3f800000120e7808 */ /* 0x000fe20002000000 */
[----:B0-----:R-:W-:Y:S02]  /*0370*/  FMUL R2, R2, R5 ;  /* 0x0000000502027220 */ /* 0x001fe40000400000 */
[----:B------:R-:W-:Y:S01]  /*0380*/  @!P6 FMUL R22, R22, 16777216 ;  /* 0x4b8000001616e820 */ /* 0x000fe20000400000 */
[----:B------:R-:W4:Y:S01]  /*0390*/  LDG.E.128 R4, desc[UR4][R26.64] ;  /* 0x000000041a047981 */ /* 0x000f22000c1e1d00 */
[----:B------:R-:W0:Y:S01]  /*03a0*/  MUFU.RCP R24, R24 ;  /* 0x0000001800187308 */ /* 0x000e220000001000 */
[----:B------:R-:W-:Y:S01]  /*03b0*/  @!P3 FMUL R14, R14, 16777216 ;  /* 0x4b8000000e0eb820 */ /* 0x000fe20000400000 */
[----:B------:R-:W-:-:S06]  /*03c0*/  FSEL R19, R18, 1, P2 ;  /* 0x3f80000012137808 */ /* 0x000fcc0001000000 */
[----:B------:R2:W3:Y:S01]  /*03d0*/  MUFU.RCP R25, R22 ;  /* 0x0000001600197308 */ /* 0x0004e20000001000 */
[----:B------:R-:W-:Y:S01]  /*03e0*/  FSEL R18, R18, 1, P1 ;  /* 0x3f80000012127808 */ /* 0x000fe20000800000 */
[----:B-1----:R-:W-:Y:S02]  /*03f0*/  FMUL R3, R3, R14 ;  /* 0x0000000e03037220 */ /* 0x002fe40000400000 */
[----:B------:R-:W5:Y:S01]  /*0400*/  LDG.E.EL.128 R12, desc[UR4][R12.64] ;  /* 0x000000040c0c7981 */ /* 0x000f62000c2e1d00 */
[----:B------:R-:W-:Y:S01]  /*0410*/  @!P0 FMUL R19, R19, 16777216 ;  /* 0x4b80000013138820 */ /* 0x000fe20000400000 */
[----:B------:R-:W-:-:S03]  /*0420*/  @!P6 FMUL R18, R18, 16777216 ;  /* 0x4b8000001212e820 */ /* 0x000fc60000400000 */
[----:B0-----:R-:W-:Y:S01]  /*0430*/  FMUL R24, R24, R19 ;  /* 0x0000001318187220 */ /* 0x001fe20000400000 */
[----:B--2---:R-:W2:Y:S01]  /*0440*/  LDG.E.EL.128 R20, desc[UR4][R20.64] ;  /* 0x0000000414147981 */ /* 0x004ea2000c2e1d00 */
[----:B---3--:R-:W-:-:S03]  /*0450*/  FMUL R25, R25, R18 ;  /* 0x0000001219197220 */ /* 0x008fc60000400000 */
[----:B------:R-:W2:Y:S01]  /*0460*/  LDG.E.EL.128 R16, desc[UR4][R16.64] ;  /* 0x0000000410107981 */ /* 0x000ea2000c2e1d00 */
[----:B----4-:R-:W-:Y:S01]  /*0470*/  FADD R7, R7, R11 ;  /* 0x0000000b07077221 */ /* 0x010fe20000000000 */
[----:B------:R-:W-:Y:S02]  /*0480*/  FADD R6, R6, R10 ;  /* 0x0000000a06067221 */ /* 0x000fe40000000000 */
[----:B------:R-:W0:Y:S01]  /*0490*/  LDC.64 R10, c[0x0][0x240] ;  /* 0x00009000ff0a7b82 */ /* 0x000e220000000a00 */
[----:B------:R-:W-:Y:S01]  /*04a0*/  FADD R5, R5, R9 ;  /* 0x0000000905057221 */ /* 0x000fe20000000000 */
[----:B------:R-:W-:Y:S01]  /*04b0*/  FADD R4, R4, R8 ;  /* 0x0000000804047221 */ /* 0x000fe20000000000 */
[----:B-----5:R-:W-:Y:S01]  /*04c0*/  FADD R28, -R15, R7 ;  /* 0x000000070f1c7221 */ /* 0x020fe20000000100 */
[----:B------:R-:W-:Y:S01]  /*04d0*/  FADD R15, -R14, R6 ;  /* 0x000000060e0f7221 */ /* 0x000fe20000000100 */
[----:B------:R-:W-:Y:S01]  /*04e0*/  FADD R14, -R13, R5 ;  /* 0x000000050d0e7221 */ /* 0x000fe20000000100 */
[----:B------:R-:W-:Y:S01]  /*04f0*/  FADD R9, -R12, R4 ;  /* 0x000000040c097221 */ /* 0x000fe20000000100 */
[----:B------:R-:W-:Y:S01]  /*0500*/  FMUL R8, R25, R28 ;  /* 0x0000001c19087220 */ /* 0x000fe20000400000 */
[----:B------:R-:W-:Y:S01]  /*0510*/  FMUL R15, R24, R15 ;  /* 0x0000000f180f7220 */ /* 0x000fe20000400000 */
[----:B------:R-:W-:Y:S01]  /*0520*/  FMUL R14, R3, R14 ;  /* 0x0000000e030e7220 */ /* 0x000fe20000400000 */
[----:B------:R-:W-:Y:S01]  /*0530*/  FMUL R9, R2, R9 ;  /* 0x0000000902097220 */ /* 0x000fe20000400000 */
[----:B--2---:R-:W-:Y:S01]  /*0540*/  FFMA R8, R19, R8, R23 ;  /* 0x0000000813087223 */ /* 0x004fe20000000017 */
[----:B------:R-:W-:Y:S01]  /*0550*/  FFMA R15, R18, R15, R22 ;  /* 0x0000000f120f7223 */ /* 0x000fe20000000016 */
[----:B------:R-:W-:Y:S01]  /*0560*/  FFMA R14, R17, R14, R21 ;  /* 0x0000000e110e7223 */ /* 0x000fe20000000015 */
[----:B------:R-:W-:-:S02]  /*0570*/  FFMA R16, R16, R9, R20 ;  /* 0x0000000910107223 */ /* 0x000fc40000000014 */
[----:B------:R-:W-:Y:S02]  /*0580*/  FSETP.GEU.AND P0, PT, R8, RZ, PT ;  /* 0x000000ff0800720b */ /* 0x000fe40003f0e000 */
[C---:B------:R-:W-:Y:S02]  /*0590*/  FSETP.GEU.AND P1, PT, R15.reuse, RZ, PT ;  /* 0x000000ff0f00720b */ /* 0x040fe40003f2e000 */
[----:B------:R-:W-:Y:S02]  /*05a0*/  FSETP.GEU.AND P2, PT, R14, RZ, PT ;  /* 0x000000ff0e00720b */ /* 0x000fe40003f4e000 */
[----:B------:R-:W-:Y:S01]  /*05b0*/  FSETP.GEU.AND P3, PT, R16, RZ, PT ;  /* 0x000000ff1000720b */ /* 0x000fe20003f6e000 */
[----:B0-----:R-:W-:Y:S01]  /*05c0*/  IMAD.WIDE R2, R0, 0x4, R10 ;  /* 0x0000000400027825 */ /* 0x001fe200078e020a */
[----:B------:R-:W-:Y:S02]  /*05d0*/  SEL R11, R8, RZ, P0 ;  /* 0x000000ff080b7207 */ /* 0x000fe40000000000 */
[----:B------:R-:W-:-:S02]  /*05e0*/  SEL R10, R15, RZ, P1 ;  /* 0x000000ff0f0a7207 */ /* 0x000fc40000800000 */
[----:B------:R-:W-:Y:S02]  /*05f0*/  SEL R9, R14, RZ, P2 ;  /* 0x000000ff0e097207 */ /* 0x000fe40001000000 */
[----:B------:R-:W-:Y:S01]  /*0600*/  SEL R8, R16, RZ, P3 ;  /* 0x000000ff10087207 */ /* 0x000fe20001800000 */
[----:B------:R-:W-:Y:S04]  /*0610*/  STG.E.128 desc[UR4][R26.64], R4 ;  /* 0x000000041a007986 */ /* 0x000fe8000c101d04 */
[----:B------:R-:W-:Y:S01]  /*0620*/  STG.E.128 desc[UR4][R2.64], R8 ;  /* 0x0000000802007986 */ /* 0x000fe2000c101d04 */
[----:B------:R-:W-:Y:S05]  /*0630*/  EXIT ;  /* 0x000000000000794d */ /* 0x000fea0003800000 */
.L_x_0:
[----:B------:R-:W-:-:S00]  /*0640*/  BRA `(.L_x_0) ;  /* 0xfffffffc00fc7947 */ /* 0x000fc0000383ffff */
[----:B------:R-:W-:-:S00]  /*0650*/  NOP ;  /* 0x0000000000007918 */ /* 0x000fc00000000000 */
        /* <DEDUP_REMOVED lines=10> */
.L_x_1:


//--------------------- .nv.global.init           --------------------------
	.section	.nv.global.init,"aw",@progbits
.nv.global.init:
	.type		_$_str,@object
	.size		_$_str,(_$_str_$_2 - _$_str)
_$_str:
        /*0000*/ 	.byte	0x5f, 0x5f, 0x43, 0x55, 0x44, 0x41, 0x5f, 0x46, 0x54, 0x5a, 0x00
	.type		_$_str_$_2,@object
	.size		_$_str_$_2,(.L_1 - _$_str_$_2)
_$_str_$_2:
        /*000b*/ 	.byte	0x5f, 0x5f, 0x43, 0x55, 0x44, 0x41, 0x5f, 0x50, 0x52, 0x45, 0x43, 0x5f, 0x53, 0x51, 0x52, 0x54
        /*001b*/ 	.byte	0x00
.L_1:


//--------------------- .nv.constant0.triton_poi_fused__native_batch_norm_legit_no_training_convolution_relu_8 --------------------------
	.section	.nv.constant0.triton_poi_fused__native_batch_norm_legit_no_training_convolution_relu_8,"a",@progbits
	.sectionflags	@""
	.align	4
.nv.constant0.triton_poi_fused__native_batch_norm_legit_no_training_convolution_relu_8:
	.zero		588
